//
// Generated by NVIDIA NVVM Compiler
//
// Compiler Build ID: CL-36424714
// Cuda compilation tools, release 13.0, V13.0.88
// Based on NVVM 20.0.0
//

.version 9.0
.target sm_100
.address_size 64

	// .globl	_Z11countKernelPiS_

.visible .entry _Z11countKernelPiS_(
	.param .u64 .ptr .align 1 _Z11countKernelPiS__param_0,
	.param .u64 .ptr .align 1 _Z11countKernelPiS__param_1
)
{
	.reg .pred 	%p<11>;
	.reg .b32 	%r<33>;
	.reg .b64 	%rd<9>;

	ld.param.u64 	%rd3, [_Z11countKernelPiS__param_0];
	ld.param.u64 	%rd4, [_Z11countKernelPiS__param_1];
	cvta.to.global.u64 	%rd5, %rd4;
	cvta.to.global.u64 	%rd6, %rd3;
	mov.u32 	%r1, %tid.x;
	mul.lo.s32 	%r2, %r1, 12;
	mul.wide.u32 	%rd7, %r1, 4;
	add.s64 	%rd1, %rd5, %rd7;
	mul.wide.u32 	%rd8, %r2, 4;
	add.s64 	%rd2, %rd6, %rd8;
	ld.global.u32 	%r3, [%rd2+52];
	setp.ne.s32 	%p1, %r3, 3;
	@%p1 bra 	$L__BB0_2;
	ld.global.u32 	%r4, [%rd1];
	add.s32 	%r5, %r4, 1;
	st.global.u32 	[%rd1], %r5;
$L__BB0_2:
	ld.global.u32 	%r6, [%rd2+56];
	setp.ne.s32 	%p2, %r6, 3;
	@%p2 bra 	$L__BB0_4;
	ld.global.u32 	%r7, [%rd1];
	add.s32 	%r8, %r7, 1;
	st.global.u32 	[%rd1], %r8;
$L__BB0_4:
	ld.global.u32 	%r9, [%rd2+60];
	setp.ne.s32 	%p3, %r9, 3;
	@%p3 bra 	$L__BB0_6;
	ld.global.u32 	%r10, [%rd1];
	add.s32 	%r11, %r10, 1;
	st.global.u32 	[%rd1], %r11;
$L__BB0_6:
	ld.global.u32 	%r12, [%rd2+64];
	setp.ne.s32 	%p4, %r12, 3;
	@%p4 bra 	$L__BB0_8;
	ld.global.u32 	%r13, [%rd1];
	add.s32 	%r14, %r13, 1;
	st.global.u32 	[%rd1], %r14;
$L__BB0_8:
	ld.global.u32 	%r15, [%rd2+68];
	setp.ne.s32 	%p5, %r15, 3;
	@%p5 bra 	$L__BB0_10;
	ld.global.u32 	%r16, [%rd1];
	add.s32 	%r17, %r16, 1;
	st.global.u32 	[%rd1], %r17;
$L__BB0_10:
	ld.global.u32 	%r18, [%rd2+72];
	setp.ne.s32 	%p6, %r18, 3;
	@%p6 bra 	$L__BB0_12;
	ld.global.u32 	%r19, [%rd1];
	add.s32 	%r20, %r19, 1;
	st.global.u32 	[%rd1], %r20;
$L__BB0_12:
	ld.global.u32 	%r21, [%rd2+76];
	setp.ne.s32 	%p7, %r21, 3;
	@%p7 bra 	$L__BB0_14;
	ld.global.u32 	%r22, [%rd1];
	add.s32 	%r23, %r22, 1;
	st.global.u32 	[%rd1], %r23;
$L__BB0_14:
	ld.global.u32 	%r24, [%rd2+80];
	setp.ne.s32 	%p8, %r24, 3;
	@%p8 bra 	$L__BB0_16;
	ld.global.u32 	%r25, [%rd1];
	add.s32 	%r26, %r25, 1;
	st.global.u32 	[%rd1], %r26;
$L__BB0_16:
	ld.global.u32 	%r27, [%rd2+84];
	setp.ne.s32 	%p9, %r27, 3;
	@%p9 bra 	$L__BB0_18;
	ld.global.u32 	%r28, [%rd1];
	add.s32 	%r29, %r28, 1;
	st.global.u32 	[%rd1], %r29;
$L__BB0_18:
	ld.global.u32 	%r30, [%rd2+88];
	setp.ne.s32 	%p10, %r30, 3;
	@%p10 bra 	$L__BB0_20;
	ld.global.u32 	%r31, [%rd1];
	add.s32 	%r32, %r31, 1;
	st.global.u32 	[%rd1], %r32;
$L__BB0_20:
	ret;

}
	// .globl	_Z9simKernelPiS_
.visible .entry _Z9simKernelPiS_(
	.param .u64 .ptr .align 1 _Z9simKernelPiS__param_0,
	.param .u64 .ptr .align 1 _Z9simKernelPiS__param_1
)
{
	.reg .pred 	%p<8>;
	.reg .b32 	%r<15>;
	.reg .b64 	%rd<15>;

	ld.param.u64 	%rd4, [_Z9simKernelPiS__param_0];
	ld.param.u64 	%rd5, [_Z9simKernelPiS__param_1];
	cvta.to.global.u64 	%rd1, %rd5;
	cvta.to.global.u64 	%rd6, %rd4;
	mov.u32 	%r3, %tid.x;
	mov.u32 	%r4, %ctaid.x;
	mad.lo.s32 	%r5, %r4, 12, %r3;
	add.s32 	%r1, %r5, 12;
	mul.wide.s32 	%rd7, %r1, 4;
	add.s64 	%rd2, %rd6, %rd7;
	ld.global.u32 	%r2, [%rd2+4];
	setp.eq.s32 	%p1, %r2, 2;
	@%p1 bra 	$L__BB1_9;
	setp.eq.s32 	%p2, %r2, 1;
	@%p2 bra 	$L__BB1_4;
	setp.ne.s32 	%p3, %r2, 0;
	@%p3 bra 	$L__BB1_10;
	add.s64 	%rd12, %rd1, %rd7;
	mov.b32 	%r13, 0;
	st.global.u32 	[%rd12+4], %r13;
	bra.uni 	$L__BB1_11;
$L__BB1_4:
	add.s64 	%rd3, %rd1, %rd7;
	mov.b32 	%r7, 1;
	st.global.u32 	[%rd3+4], %r7;
	ld.global.u32 	%r8, [%rd2+52];
	setp.eq.s32 	%p4, %r8, 2;
	@%p4 bra 	$L__BB1_8;
	ld.global.u32 	%r9, [%rd2+8];
	setp.eq.s32 	%p5, %r9, 2;
	@%p5 bra 	$L__BB1_8;
	ld.global.u32 	%r10, [%rd2+-44];
	setp.eq.s32 	%p6, %r10, 2;
	@%p6 bra 	$L__BB1_8;
	ld.global.u32 	%r11, [%rd2];
	setp.ne.s32 	%p7, %r11, 2;
	@%p7 bra 	$L__BB1_11;
$L__BB1_8:
	mov.b32 	%r12, 2;
	st.global.u32 	[%rd3+4], %r12;
	bra.uni 	$L__BB1_11;
$L__BB1_9:
	add.s64 	%rd9, %rd1, %rd7;
	mov.b32 	%r6, 3;
	st.global.u32 	[%rd9+4], %r6;
	bra.uni 	$L__BB1_11;
$L__BB1_10:
	add.s64 	%rd14, %rd1, %rd7;
	mov.b32 	%r14, 4;
	st.global.u32 	[%rd14+4], %r14;
$L__BB1_11:
	ret;

}


// ===== COMPILED SASS (sm_100) =====

	.target	sm_100

	.elftype	@"ET_EXEC"


//--------------------- .note.nv.tkinfo           --------------------------
	.section	.note.nv.tkinfo,"",@"SHT_NOTE"
	.sectionflags	@"SHF_NOTE_NV_TKINFO"
	.tkinfo
        /*0018*/ 	.word	0x00000002
        /*0030*/ 	.string	""
        /*0030*/ 	.string	"ptxas"
        /*0030*/ 	.string	"Cuda compilation tools, release 13.0, V13.0.88"
        /*0030*/ 	.string	"Build cuda_13.0.r13.0/compiler.36424714_0"
        /*0030*/ 	.string	"-arch sm_100 -m 64 "



//--------------------- .note.nv.cuinfo           --------------------------
	.section	.note.nv.cuinfo,"",@"SHT_NOTE"
	.sectionflags	@"SHF_NOTE_NV_CUINFO"
        /*0018*/ 	.short	0x0002
        /*001a*/ 	.short	0x0064
        /*001c*/ 	.short	0x0082
	.zero		2


//--------------------- .nv.info                  --------------------------
	.section	.nv.info,"",@"SHT_CUDA_INFO"
	.align	4


	//----- nvinfo : EIATTR_REGCOUNT
	.align		4
        /*0000*/ 	.byte	0x04, 0x2f
        /*0002*/ 	.short	(.L_1 - .L_0)
	.align		4
.L_0:
        /*0004*/ 	.word	index@(_Z11countKernelPiS_)
        /*0008*/ 	.word	0x0000000e


	//----- nvinfo : EIATTR_FRAME_SIZE
	.align		4
.L_1:
        /*000c*/ 	.byte	0x04, 0x11
        /*000e*/ 	.short	(.L_3 - .L_2)
	.align		4
.L_2:
        /*0010*/ 	.word	index@(_Z11countKernelPiS_)
        /*0014*/ 	.word	0x00000000


	//----- nvinfo : EIATTR_REGCOUNT
	.align		4
.L_3:
        /*0018*/ 	.byte	0x04, 0x2f
        /*001a*/ 	.short	(.L_5 - .L_4)
	.align		4
.L_4:
        /*001c*/ 	.word	index@(_Z9simKernelPiS_)
        /*0020*/ 	.word	0x0000000c


	//----- nvinfo : EIATTR_FRAME_SIZE
	.align		4
.L_5:
        /*0024*/ 	.byte	0x04, 0x11
        /*0026*/ 	.short	(.L_7 - .L_6)
	.align		4
.L_6:
        /*0028*/ 	.word	index@(_Z9simKernelPiS_)
        /*002c*/ 	.word	0x00000000


	//----- nvinfo : EIATTR_MIN_STACK_SIZE
	.align		4
.L_7:
        /*0030*/ 	.byte	0x04, 0x12
        /*0032*/ 	.short	(.L_9 - .L_8)
	.align		4
.L_8:
        /*0034*/ 	.word	index@(_Z9simKernelPiS_)
        /*0038*/ 	.word	0x00000000


	//----- nvinfo : EIATTR_MIN_STACK_SIZE
	.align		4
.L_9:
        /*003c*/ 	.byte	0x04, 0x12
        /*003e*/ 	.short	(.L_11 - .L_10)
	.align		4
.L_10:
        /*0040*/ 	.word	index@(_Z11countKernelPiS_)
        /*0044*/ 	.word	0x00000000
.L_11:


//--------------------- .nv.compat                --------------------------
	.section	.nv.compat,"",@"SHT_CUDA_COMPAT_INFO"
	.align	4
        /*0000*/ 	.byte	0x02, 0x09, 0x00, 0x00, 0x02, 0x02, 0x01, 0x00, 0x02, 0x05, 0x05, 0x00, 0x03, 0x07, 0x01, 0x01
        /*0010*/ 	.byte	0x02, 0x03, 0x00, 0x00, 0x02, 0x06, 0x01, 0x00, 0x04, 0x0b, 0x08, 0x00, 0x09, 0x00, 0x00, 0x00
        /*0020*/ 	.byte	0x00, 0x00, 0x00, 0x00


//--------------------- .nv.info._Z9simKernelPiS_ --------------------------
	.section	.nv.info._Z9simKernelPiS_,"",@"SHT_CUDA_INFO"
	.sectionflags	@""
	.align	4


	//----- nvinfo : EIATTR_CUDA_API_VERSION
	.align		4
        /*0000*/ 	.byte	0x04, 0x37
        /*0002*/ 	.short	(.L_13 - .L_12)
.L_12:
        /*0004*/ 	.word	0x00000082


	//----- nvinfo : EIATTR_KPARAM_INFO
	.align		4
.L_13:
        /*0008*/ 	.byte	0x04, 0x17
        /*000a*/ 	.short	(.L_15 - .L_14)
.L_14:
        /*000c*/ 	.word	0x00000000
        /*0010*/ 	.short	0x0001
        /*0012*/ 	.short	0x0008
        /*0014*/ 	.byte	0x00, 0xf5, 0x21, 0x00


	//----- nvinfo : EIATTR_KPARAM_INFO
	.align		4
.L_15:
        /*0018*/ 	.byte	0x04, 0x17
        /*001a*/ 	.short	(.L_17 - .L_16)
.L_16:
        /*001c*/ 	.word	0x00000000
        /*0020*/ 	.short	0x0000
        /*0022*/ 	.short	0x0000
        /*0024*/ 	.byte	0x00, 0xf5, 0x21, 0x00


	//----- nvinfo : EIATTR_SPARSE_MMA_MASK
	.align		4
.L_17:
        /*0028*/ 	.byte	0x03, 0x50
        /*002a*/ 	.short	0x0000


	//----- nvinfo : EIATTR_MAXREG_COUNT
	.align		4
        /*002c*/ 	.byte	0x03, 0x1b
        /*002e*/ 	.short	0x00ff


	//----- nvinfo : EIATTR_MERCURY_ISA_VERSION
	.align		4
        /*0030*/ 	.byte	0x03, 0x5f
        /*0032*/ 	.short	0x0101


	//----- nvinfo : EIATTR_VRC_CTA_INIT_COUNT
	.align		4
        /*0034*/ 	.byte	0x02, 0x4a
	.zero		1
	.zero		1


	//----- nvinfo : EIATTR_EXIT_INSTR_OFFSETS
	.align		4
        /*0038*/ 	.byte	0x04, 0x1c
        /*003a*/ 	.short	(.L_19 - .L_18)


	//   ....[0]....
.L_18:
        /*003c*/ 	.word	0x00000110


	//   ....[1]....
        /*0040*/ 	.word	0x00000160


	//   ....[2]....
        /*0044*/ 	.word	0x00000270


	//   ....[3]....
        /*0048*/ 	.word	0x000002b0


	//   ....[4]....
        /*004c*/ 	.word	0x00000300


	//----- nvinfo : EIATTR_CRS_STACK_SIZE
	.align		4
.L_19:
        /*0050*/ 	.byte	0x04, 0x1e
        /*0052*/ 	.short	(.L_21 - .L_20)
.L_20:
        /*0054*/ 	.word	0x00000000


	//----- nvinfo : EIATTR_CBANK_PARAM_SIZE
	.align		4
.L_21:
        /*0058*/ 	.byte	0x03, 0x19
        /*005a*/ 	.short	0x0010


	//----- nvinfo : EIATTR_PARAM_CBANK
	.align		4
        /*005c*/ 	.byte	0x04, 0x0a
        /*005e*/ 	.short	(.L_23 - .L_22)
	.align		4
.L_22:
        /*0060*/ 	.word	index@(.nv.constant0._Z9simKernelPiS_)
        /*0064*/ 	.short	0x0380
        /*0066*/ 	.short	0x0010


	//----- nvinfo : EIATTR_SW_WAR
	.align		4
.L_23:
        /*0068*/ 	.byte	0x04, 0x36
        /*006a*/ 	.short	(.L_25 - .L_24)
.L_24:
        /*006c*/ 	.word	0x00000008
.L_25:


//--------------------- .nv.info._Z11countKernelPiS_ --------------------------
	.section	.nv.info._Z11countKernelPiS_,"",@"SHT_CUDA_INFO"
	.sectionflags	@""
	.align	4


	//----- nvinfo : EIATTR_CUDA_API_VERSION
	.align		4
        /*0000*/ 	.byte	0x04, 0x37
        /*0002*/ 	.short	(.L_27 - .L_26)
.L_26:
        /*0004*/ 	.word	0x00000082


	//----- nvinfo : EIATTR_KPARAM_INFO
	.align		4
.L_27:
        /*0008*/ 	.byte	0x04, 0x17
        /*000a*/ 	.short	(.L_29 - .L_28)
.L_28:
        /*000c*/ 	.word	0x00000000
        /*0010*/ 	.short	0x0001
        /*0012*/ 	.short	0x0008
        /*0014*/ 	.byte	0x00, 0xf5, 0x21, 0x00


	//----- nvinfo : EIATTR_KPARAM_INFO
	.align		4
.L_29:
        /*0018*/ 	.byte	0x04, 0x17
        /*001a*/ 	.short	(.L_31 - .L_30)
.L_30:
        /*001c*/ 	.word	0x00000000
        /*0020*/ 	.short	0x0000
        /*0022*/ 	.short	0x0000
        /*0024*/ 	.byte	0x00, 0xf5, 0x21, 0x00


	//----- nvinfo : EIATTR_SPARSE_MMA_MASK
	.align		4
.L_31:
        /*0028*/ 	.byte	0x03, 0x50
        /*002a*/ 	.short	0x0000


	//----- nvinfo : EIATTR_MAXREG_COUNT
	.align		4
        /*002c*/ 	.byte	0x03, 0x1b
        /*002e*/ 	.short	0x00ff


	//----- nvinfo : EIATTR_MERCURY_ISA_VERSION
	.align		4
        /*0030*/ 	.byte	0x03, 0x5f
        /*0032*/ 	.short	0x0101


	//----- nvinfo : EIATTR_VRC_CTA_INIT_COUNT
	.align		4
        /*0034*/ 	.byte	0x02, 0x4a
	.zero		1
	.zero		1


	//----- nvinfo : EIATTR_EXIT_INSTR_OFFSETS
	.align		4
        /*0038*/ 	.byte	0x04, 0x1c
        /*003a*/ 	.short	(.L_33 - .L_32)


	//   ....[0]....
.L_32:
        /*003c*/ 	.word	0x00000370


	//   ....[1]....
        /*0040*/ 	.word	0x000003b0


	//----- nvinfo : EIATTR_CBANK_PARAM_SIZE
	.align		4
.L_33:
        /*0044*/ 	.byte	0x03, 0x19
        /*0046*/ 	.short	0x0010


	//----- nvinfo : EIATTR_PARAM_CBANK
	.align		4
        /*0048*/ 	.byte	0x04, 0x0a
        /*004a*/ 	.short	(.L_35 - .L_34)
	.align		4
.L_34:
        /*004c*/ 	.word	index@(.nv.constant0._Z11countKernelPiS_)
        /*0050*/ 	.short	0x0380
        /*0052*/ 	.short	0x0010


	//----- nvinfo : EIATTR_SW_WAR
	.align		4
.L_35:
        /*0054*/ 	.byte	0x04, 0x36
        /*0056*/ 	.short	(.L_37 - .L_36)
.L_36:
        /*0058*/ 	.word	0x00000008
.L_37:


//--------------------- .nv.callgraph             --------------------------
	.section	.nv.callgraph,"",@"SHT_CUDA_CALLGRAPH"
	.align	4
	.sectionentsize	8
	.align		4
        /*0000*/ 	.word	0x00000000
	.align		4
        /*0004*/ 	.word	0xffffffff
	.align		4
        /*0008*/ 	.word	0x00000000
	.align		4
        /*000c*/ 	.word	0xfffffffe
	.align		4
        /*0010*/ 	.word	0x00000000
	.align		4
        /*0014*/ 	.word	0xfffffffd
	.align		4
        /*0018*/ 	.word	0x00000000
	.align		4
        /*001c*/ 	.word	0xfffffffc


//--------------------- .text._Z9simKernelPiS_    --------------------------
	.section	.text._Z9simKernelPiS_,"ax",@progbits
	.align	128
        .global         _Z9simKernelPiS_
        .type           _Z9simKernelPiS_,@function
        .size           _Z9simKernelPiS_,(.L_x_6 - _Z9simKernelPiS_)
        .other          _Z9simKernelPiS_,@"STO_CUDA_ENTRY STV_DEFAULT"
_Z9simKernelPiS_:
.text._Z9simKernelPiS_:
[----:B------:R-:W-:Y:S01]  /*0000*/  LDC R1, c[0x0][0x37c] ;  /* 0x0000df00ff017b82 */ /* 0x000fe20000000800 */
[----:B------:R-:W0:Y:S07]  /*0010*/  S2R R0, SR_TID.X ;  /* 0x0000000000007919 */ /* 0x000e2e0000002100 */
[----:B------:R-:W1:Y:S01]  /*0020*/  LDC.64 R2, c[0x0][0x380] ;  /* 0x0000e000ff027b82 */ /* 0x000e620000000a00 */
[----:B------:R-:W2:Y:S01]  /*0030*/  LDCU.64 UR4, c[0x0][0x358] ;  /* 0x00006b00ff0477ac */ /* 0x000ea20008000a00 */
[----:B------:R-:W0:Y:S02]  /*0040*/  S2R R5, SR_CTAID.X ;  /* 0x0000000000057919 */ /* 0x000e240000002500 */
[----:B0-----:R-:W-:-:S04]  /*0050*/  IMAD R0, R5, 0xc, R0 ;  /* 0x0000000c05007824 */ /* 0x001fc800078e0200 */
[----:B------:R-:W-:-:S04]  /*0060*/  VIADD R7, R0, 0xc ;  /* 0x0000000c00077836 */ /* 0x000fc80000000000 */
[----:B-1----:R-:W-:-:S05]  /*0070*/  IMAD.WIDE R2, R7, 0x4, R2 ;  /* 0x0000000407027825 */ /* 0x002fca00078e0202 */
[----:B--2---:R-:W2:Y:S02]  /*0080*/  LDG.E R0, desc[UR4][R2.64+0x4] ;  /* 0x0000040402007981 */ /* 0x004ea4000c1e1900 */
[----:B--2---:R-:W-:-:S13]  /*0090*/  ISETP.NE.AND P0, PT, R0, 0x2, PT ;  /* 0x000000020000780c */ /* 0x004fda0003f05270 */
[----:B------:R-:W-:Y:S05]  /*00a0*/  @!P0 BRA `(.L_x_0) ;  /* 0x0000000000848947 */ /* 0x000fea0003800000 */
[----:B------:R-:W-:-:S13]  /*00b0*/  ISETP.NE.AND P0, PT, R0, 0x1, PT ;  /* 0x000000010000780c */ /* 0x000fda0003f05270 */
[----:B------:R-:W-:Y:S05]  /*00c0*/  @!P0 BRA `(.L_x_1) ;  /* 0x0000000000288947 */ /* 0x000fea0003800000 */
[----:B------:R-:W-:-:S13]  /*00d0*/  ISETP.NE.AND P0, PT, R0, RZ, PT ;  /* 0x000000ff0000720c */ /* 0x000fda0003f05270 */
[----:B------:R-:W0:Y:S02]  /*00e0*/  @!P0 LDC.64 R2, c[0x0][0x388] ;  /* 0x0000e200ff028b82 */ /* 0x000e240000000a00 */
[----:B0-----:R-:W-:-:S05]  /*00f0*/  @!P0 IMAD.WIDE R2, R7, 0x4, R2 ;  /* 0x0000000407028825 */ /* 0x001fca00078e0202 */
[----:B------:R0:W-:Y:S01]  /*0100*/  @!P0 STG.E desc[UR4][R2.64+0x4], RZ ;  /* 0x000004ff02008986 */ /* 0x0001e2000c101904 */
[----:B------:R-:W-:Y:S05]  /*0110*/  @!P0 EXIT ;  /* 0x000000000000894d */ /* 0x000fea0003800000 */
[----:B0-----:R-:W0:Y:S01]  /*0120*/  LDC.64 R2, c[0x0][0x388] ;  /* 0x0000e200ff027b82 */ /* 0x001e220000000a00 */
[----:B------:R-:W-:Y:S02]  /*0130*/  HFMA2 R5, -RZ, RZ, 0, 2.384185791015625e-07 ;  /* 0x00000004ff057431 */ /* 0x000fe400000001ff */
[----:B0-----:R-:W-:-:S05]  /*0140*/  IMAD.WIDE R2, R7, 0x4, R2 ;  /* 0x0000000407027825 */ /* 0x001fca00078e0202 */
[----:B------:R-:W-:Y:S01]  /*0150*/  STG.E desc[UR4][R2.64+0x4], R5 ;  /* 0x0000040502007986 */ /* 0x000fe2000c101904 */
[----:B------:R-:W-:Y:S05]  /*0160*/  EXIT ;  /* 0x000000000000794d */ /* 0x000fea0003800000 */
.L_x_1:
[----:B------:R-:W0:Y:S01]  /*0170*/  LDC.64 R4, c[0x0][0x388] ;  /* 0x0000e200ff047b82 */ /* 0x000e220000000a00 */
[----:B------:R-:W-:Y:S02]  /*0180*/  IMAD.MOV.U32 R9, RZ, RZ, 0x1 ;  /* 0x00000001ff097424 */ /* 0x000fe400078e00ff */
[----:B0-----:R-:W-:-:S05]  /*0190*/  IMAD.WIDE R4, R7, 0x4, R4 ;  /* 0x0000000407047825 */ /* 0x001fca00078e0204 */
[----:B------:R0:W-:Y:S04]  /*01a0*/  STG.E desc[UR4][R4.64+0x4], R9 ;  /* 0x0000040904007986 */ /* 0x0001e8000c101904 */
[----:B------:R-:W2:Y:S01]  /*01b0*/  LDG.E R0, desc[UR4][R2.64+0x34] ;  /* 0x0000340402007981 */ /* 0x000ea2000c1e1900 */
[----:B------:R-:W-:Y:S01]  /*01c0*/  BSSY.RECONVERGENT B0, `(.L_x_2) ;  /* 0x000000c000007945 */ /* 0x000fe20003800200 */
[----:B--2---:R-:W-:-:S13]  /*01d0*/  ISETP.NE.AND P0, PT, R0, 0x2, PT ;  /* 0x000000020000780c */ /* 0x004fda0003f05270 */
[----:B0-----:R-:W-:Y:S05]  /*01e0*/  @!P0 BRA `(.L_x_3) ;  /* 0x0000000000248947 */ /* 0x001fea0003800000 */
[----:B------:R-:W2:Y:S02]  /*01f0*/  LDG.E R0, desc[UR4][R2.64+0x8] ;  /* 0x0000080402007981 */ /* 0x000ea4000c1e1900 */
[----:B--2---:R-:W-:-:S13]  /*0200*/  ISETP.NE.AND P0, PT, R0, 0x2, PT ;  /* 0x000000020000780c */ /* 0x004fda0003f05270 */
[----:B------:R-:W-:Y:S05]  /*0210*/  @!P0 BRA `(.L_x_3) ;  /* 0x0000000000188947 */ /* 0x000fea0003800000 */
[----:B------:R-:W2:Y:S02]  /*0220*/  LDG.E R0, desc[UR4][R2.64+-0x2c] ;  /* 0xffffd40402007981 */ /* 0x000ea4000c1e1900 */
[----:B--2---:R-:W-:-:S13]  /*0230*/  ISETP.NE.AND P0, PT, R0, 0x2, PT ;  /* 0x000000020000780c */ /* 0x004fda0003f05270 */
[----:B------:R-:W-:Y:S05]  /*0240*/  @!P0 BRA `(.L_x_3) ;  /* 0x00000000000c8947 */ /* 0x000fea0003800000 */
[----:B------:R-:W2:Y:S02]  /*0250*/  LDG.E R2, desc[UR4][R2.64] ;  /* 0x0000000402027981 */ /* 0x000ea4000c1e1900 */
[----:B--2---:R-:W-:-:S13]  /*0260*/  ISETP.NE.AND P0, PT, R2, 0x2, PT ;  /* 0x000000020200780c */ /* 0x004fda0003f05270 */
[----:B------:R-:W-:Y:S05]  /*0270*/  @P0 EXIT ;  /* 0x000000000000094d */ /* 0x000fea0003800000 */
.L_x_3:
[----:B------:R-:W-:Y:S05]  /*0280*/  BSYNC.RECONVERGENT B0 ;  /* 0x0000000000007941 */ /* 0x000fea0003800200 */
.L_x_2:
[----:B------:R-:W-:-:S05]  /*0290*/  MOV R3, 0x2 ;  /* 0x0000000200037802 */ /* 0x000fca0000000f00 */
[----:B------:R-:W-:Y:S01]  /*02a0*/  STG.E desc[UR4][R4.64+0x4], R3 ;  /* 0x0000040304007986 */ /* 0x000fe2000c101904 */
[----:B------:R-:W-:Y:S05]  /*02b0*/  EXIT ;  /* 0x000000000000794d */ /* 0x000fea0003800000 */
.L_x_0:
[----:B------:R-:W0:Y:S01]  /*02c0*/  LDC.64 R2, c[0x0][0x388] ;  /* 0x0000e200ff027b82 */ /* 0x000e220000000a00 */
[----:B------:R-:W-:Y:S02]  /*02d0*/  IMAD.MOV.U32 R5, RZ, RZ, 0x3 ;  /* 0x00000003ff057424 */ /* 0x000fe400078e00ff */
[----:B0-----:R-:W-:-:S05]  /*02e0*/  IMAD.WIDE R2, R7, 0x4, R2 ;  /* 0x0000000407027825 */ /* 0x001fca00078e0202 */
[----:B------:R-:W-:Y:S01]  /*02f0*/  STG.E desc[UR4][R2.64+0x4], R5 ;  /* 0x0000040502007986 */ /* 0x000fe2000c101904 */
[----:B------:R-:W-:Y:S05]  /*0300*/  EXIT ;  /* 0x000000000000794d */ /* 0x000fea0003800000 */
.L_x_4:
[----:B------:R-:W-:-:S00]  /*0310*/  BRA `(.L_x_4) ;  /* 0xfffffffc00fc7947 */ /* 0x000fc0000383ffff */
[----:B------:R-:W-:-:S00]  /*0320*/  NOP ;  /* 0x0000000000007918 */ /* 0x000fc00000000000 */
        /* <DEDUP_REMOVED lines=13> */
.L_x_6:


//--------------------- .text._Z11countKernelPiS_ --------------------------
	.section	.text._Z11countKernelPiS_,"ax",@progbits
	.align	128
        .global         _Z11countKernelPiS_
        .type           _Z11countKernelPiS_,@function
        .size           _Z11countKernelPiS_,(.L_x_7 - _Z11countKernelPiS_)
        .other          _Z11countKernelPiS_,@"STO_CUDA_ENTRY STV_DEFAULT"
_Z11countKernelPiS_:
.text._Z11countKernelPiS_:
[----:B------:R-:W-:Y:S01]  /*0000*/  LDC R1, c[0x0][0x37c] ;  /* 0x0000df00ff017b82 */ /* 0x000fe20000000800 */
[----:B------:R-:W0:Y:S07]  /*0010*/  S2R R7, SR_TID.X ;  /* 0x0000000000077919 */ /* 0x000e2e0000002100 */
[----:B------:R-:W1:Y:S01]  /*0020*/  LDC.64 R2, c[0x0][0x380] ;  /* 0x0000e000ff027b82 */ /* 0x000e620000000a00 */
[----:B------:R-:W2:Y:S01]  /*0030*/  LDCU.64 UR4, c[0x0][0x358] ;  /* 0x00006b00ff0477ac */ /* 0x000ea20008000a00 */
[----:B0-----:R-:W-:-:S04]  /*0040*/  IMAD R5, R7, 0xc, RZ ;  /* 0x0000000c07057824 */ /* 0x001fc800078e02ff */
[----:B-1----:R-:W-:Y:S02]  /*0050*/  IMAD.WIDE.U32 R2, R5, 0x4, R2 ;  /* 0x0000000405027825 */ /* 0x002fe400078e0002 */
[----:B------:R-:W0:Y:S03]  /*0060*/  LDC.64 R4, c[0x0][0x388] ;  /* 0x0000e200ff047b82 */ /* 0x000e260000000a00 */
[----:B--2---:R-:W2:Y:S01]  /*0070*/  LDG.E R0, desc[UR4][R2.64+0x34] ;  /* 0x0000340402007981 */ /* 0x004ea2000c1e1900 */
[----:B0-----:R-:W-:Y:S01]  /*0080*/  IMAD.WIDE.U32 R4, R7, 0x4, R4 ;  /* 0x0000000407047825 */ /* 0x001fe200078e0004 */
[----:B--2---:R-:W-:-:S13]  /*0090*/  ISETP.NE.AND P0, PT, R0, 0x3, PT ;  /* 0x000000030000780c */ /* 0x004fda0003f05270 */
[----:B------:R-:W2:Y:S02]  /*00a0*/  @!P0 LDG.E R0, desc[UR4][R4.64] ;  /* 0x0000000404008981 */ /* 0x000ea4000c1e1900 */
[----:B--2---:R-:W-:-:S05]  /*00b0*/  @!P0 VIADD R7, R0, 0x1 ;  /* 0x0000000100078836 */ /* 0x004fca0000000000 */
[----:B------:R0:W-:Y:S04]  /*00c0*/  @!P0 STG.E desc[UR4][R4.64], R7 ;  /* 0x0000000704008986 */ /* 0x0001e8000c101904 */
[----:B------:R-:W2:Y:S02]  /*00d0*/  LDG.E R0, desc[UR4][R2.64+0x38] ;  /* 0x0000380402007981 */ /* 0x000ea4000c1e1900 */
        /* <DEDUP_REMOVED lines=9> */
[----:B------:R-:W3:Y:S02]  /*0170*/  LDG.E R0, desc[UR4][R2.64+0x40] ;  /* 0x0000400402007981 */ /* 0x000ee4000c1e1900 */
[----:B---3--:R-:W-:-:S13]  /*0180*/  ISETP.NE.AND P0, PT, R0, 0x3, PT ;  /* 0x000000030000780c */ /* 0x008fda0003f05270 */
[----:B0-----:R-:W3:Y:S02]  /*0190*/  @!P0 LDG.E R7, desc[UR4][R4.64] ;  /* 0x0000000404078981 */ /* 0x001ee4000c1e1900 */
[----:B---3--:R-:W-:-:S05]  /*01a0*/  @!P0 IADD3 R7, PT, PT, R7, 0x1, RZ ;  /* 0x0000000107078810 */ /* 0x008fca0007ffe0ff */
[----:B------:R0:W-:Y:S04]  /*01b0*/  @!P0 STG.E desc[UR4][R4.64], R7 ;  /* 0x0000000704008986 */ /* 0x0001e8000c101904 */
[----:B------:R-:W3:Y:S02]  /*01c0*/  LDG.E R0, desc[UR4][R2.64+0x44] ;  /* 0x0000440402007981 */ /* 0x000ee4000c1e1900 */
[----:B---3--:R-:W-:-:S13]  /*01d0*/  ISETP.NE.AND P0, PT, R0, 0x3, PT ;  /* 0x000000030000780c */ /* 0x008fda0003f05270 */
[----:B-1----:R-:W3:Y:S02]  /*01e0*/  @!P0 LDG.E R9, desc[UR4][R4.64] ;  /* 0x0000000404098981 */ /* 0x002ee4000c1e1900 */
[----:B---3--:R-:W-:-:S05]  /*01f0*/  @!P0 VIADD R9, R9, 0x1 ;  /* 0x0000000109098836 */ /* 0x008fca0000000000 */
[----:B------:R1:W-:Y:S04]  /*0200*/  @!P0 STG.E desc[UR4][R4.64], R9 ;  /* 0x0000000904008986 */ /* 0x0003e8000c101904 */
[----:B------:R-:W3:Y:S02]  /*0210*/  LDG.E R0, desc[UR4][R2.64+0x48] ;  /* 0x0000480402007981 */ /* 0x000ee4000c1e1900 */
[----:B---3--:R-:W-:-:S13]  /*0220*/  ISETP.NE.AND P0, PT, R0, 0x3, PT ;  /* 0x000000030000780c */ /* 0x008fda0003f05270 */
[----:B--2---:R-:W2:Y:S02]  /*0230*/  @!P0 LDG.E R11, desc[UR4][R4.64] ;  /* 0x00000004040b8981 */ /* 0x004ea4000c1e1900 */
        /* <DEDUP_REMOVED lines=17> */
[----:B------:R-:W2:Y:S02]  /*0350*/  LDG.E R0, desc[UR4][R2.64+0x58] ;  /* 0x0000580402007981 */ /* 0x000ea4000c1e1900 */
[----:B--2---:R-:W-:-:S13]  /*0360*/  ISETP.NE.AND P0, PT, R0, 0x3, PT ;  /* 0x000000030000780c */ /* 0x004fda0003f05270 */
[----:B0-----:R-:W-:Y:S05]  /*0370*/  @P0 EXIT ;  /* 0x000000000000094d */ /* 0x001fea0003800000 */
[----:B------:R-:W2:Y:S02]  /*0380*/  LDG.E R3, desc[UR4][R4.64] ;  /* 0x0000000404037981 */ /* 0x000ea4000c1e1900 */
[----:B--2---:R-:W-:-:S05]  /*0390*/  IADD3 R3, PT, PT, R3, 0x1, RZ ;  /* 0x0000000103037810 */ /* 0x004fca0007ffe0ff */
[----:B------:R-:W-:Y:S01]  /*03a0*/  STG.E desc[UR4][R4.64], R3 ;  /* 0x0000000304007986 */ /* 0x000fe2000c101904 */
[----:B------:R-:W-:Y:S05]  /*03b0*/  EXIT ;  /* 0x000000000000794d */ /* 0x000fea0003800000 */
.L_x_5:
        /* <DEDUP_REMOVED lines=12> */
.L_x_7:


//--------------------- .nv.shared.reserved.0     --------------------------
	.section	.nv.shared.reserved.0,"aw",@nobits
	.weak		__nv_reservedSMEM_offset_0_alias
	.size		__nv_reservedSMEM_offset_0_alias, 0, 64
	.other		__nv_reservedSMEM_offset_0_alias,@"STO_CUDA_RESERVED_SHARED STV_DEFAULT"
__nv_reservedSMEM_offset_0_alias:
	.zero		0
	.zero		64


//--------------------- .nv.constant0._Z9simKernelPiS_ --------------------------
	.section	.nv.constant0._Z9simKernelPiS_,"a",@progbits
	.sectionflags	@""
	.align	4
.nv.constant0._Z9simKernelPiS_:
	.zero		912


//--------------------- .nv.constant0._Z11countKernelPiS_ --------------------------
	.section	.nv.constant0._Z11countKernelPiS_,"a",@progbits
	.sectionflags	@""
	.align	4
.nv.constant0._Z11countKernelPiS_:
	.zero		912


//--------------------- SYMBOLS --------------------------

	.type		.nv.reservedSmem.offset0,@object
	.size		.nv.reservedSmem.offset0,0x4
